	.headerflags	@"EF_CUDA_TEXMODE_UNIFIED EF_CUDA_64BIT_ADDRESS EF_CUDA_ACCELERATORS EF_CUDA_SM90 EF_CUDA_VIRTUAL_SM(EF_CUDA_SM90)"
	.elftype	@"ET_EXEC"


//--------------------- .nv.info                  --------------------------
	.section	.nv.info,"",@"SHT_CUDA_INFO"
	.align	4


	//----- nvinfo : EIATTR_REGCOUNT
	.align		4
        /*0000*/ 	.byte	0x04, 0x2f
        /*0002*/ 	.short	(.L_1 - .L_0)
	.align		4
.L_0:
        /*0004*/ 	.word	index@(triton_per_fused_abs_convolution_max_pool2d_with_indices_mean_relu_sub_17)
        /*0008*/ 	.word	0x00000016


	//----- nvinfo : EIATTR_MIN_STACK_SIZE
	.align		4
.L_1:
        /*000c*/ 	.byte	0x04, 0x12
        /*000e*/ 	.short	(.L_3 - .L_2)
	.align		4
.L_2:
        /*0010*/ 	.word	index@(triton_per_fused_abs_convolution_max_pool2d_with_indices_mean_relu_sub_17)
        /*0014*/ 	.word	0x00000000


	//----- nvinfo : EIATTR_FRAME_SIZE
	.align		4
.L_3:
        /*0018*/ 	.byte	0x04, 0x11
        /*001a*/ 	.short	(.L_5 - .L_4)
	.align		4
.L_4:
        /*001c*/ 	.word	index@(triton_per_fused_abs_convolution_max_pool2d_with_indices_mean_relu_sub_17)
        /*0020*/ 	.word	0x00000000


	//----- nvinfo : EIATTR_MIN_STACK_SIZE
	.align		4
.L_5:
        /*0024*/ 	.byte	0x04, 0x12
        /*0026*/ 	.short	(.L_7 - .L_6)
	.align		4
.L_6:
        /*0028*/ 	.word	index@(triton_per_fused_abs_convolution_max_pool2d_with_indices_mean_relu_sub_17)
        /*002c*/ 	.word	0x00000000
.L_7:


//--------------------- .nv.info.triton_per_fused_abs_convolution_max_pool2d_with_indices_mean_relu_sub_17 --------------------------
	.section	.nv.info.triton_per_fused_abs_convolution_max_pool2d_with_indices_mean_relu_sub_17,"",@"SHT_CUDA_INFO"
	.sectionflags	@""
	.align	4


	//----- nvinfo : EIATTR_CUDA_API_VERSION
	.align		4
        /*0000*/ 	.byte	0x04, 0x37
        /*0002*/ 	.short	(.L_9 - .L_8)
.L_8:
        /*0004*/ 	.word	0x0000007c


	//----- nvinfo : EIATTR_KPARAM_INFO
	.align		4
.L_9:
        /*0008*/ 	.byte	0x04, 0x17
        /*000a*/ 	.short	(.L_11 - .L_10)
.L_10:
        /*000c*/ 	.word	0x00000000
        /*0010*/ 	.short	0x0005
        /*0012*/ 	.short	0x0024
        /*0014*/ 	.byte	0x00, 0xf0, 0x11, 0x00


	//----- nvinfo : EIATTR_KPARAM_INFO
	.align		4
.L_11:
        /*0018*/ 	.byte	0x04, 0x17
        /*001a*/ 	.short	(.L_13 - .L_12)
.L_12:
        /*001c*/ 	.word	0x00000000
        /*0020*/ 	.short	0x0004
        /*0022*/ 	.short	0x0020
        /*0024*/ 	.byte	0x00, 0xf0, 0x11, 0x00


	//----- nvinfo : EIATTR_KPARAM_INFO
	.align		4
.L_13:
        /*0028*/ 	.byte	0x04, 0x17
        /*002a*/ 	.short	(.L_15 - .L_14)
.L_14:
        /*002c*/ 	.word	0x00000000
        /*0030*/ 	.short	0x0003
        /*0032*/ 	.short	0x0018
        /*0034*/ 	.byte	0x00, 0xf4, 0x21, 0x00


	//----- nvinfo : EIATTR_KPARAM_INFO
	.align		4
.L_15:
        /*0038*/ 	.byte	0x04, 0x17
        /*003a*/ 	.short	(.L_17 - .L_16)
.L_16:
        /*003c*/ 	.word	0x00000000
        /*0040*/ 	.short	0x0002
        /*0042*/ 	.short	0x0010
        /*0044*/ 	.byte	0x00, 0xf4, 0x21, 0x00


	//----- nvinfo : EIATTR_KPARAM_INFO
	.align		4
.L_17:
        /*0048*/ 	.byte	0x04, 0x17
        /*004a*/ 	.short	(.L_19 - .L_18)
.L_18:
        /*004c*/ 	.word	0x00000000
        /*0050*/ 	.short	0x0001
        /*0052*/ 	.short	0x0008
        /*0054*/ 	.byte	0x00, 0xf4, 0x21, 0x00


	//----- nvinfo : EIATTR_KPARAM_INFO
	.align		4
.L_19:
        /*0058*/ 	.byte	0x04, 0x17
        /*005a*/ 	.short	(.L_21 - .L_20)
.L_20:
        /*005c*/ 	.word	0x00000000
        /*0060*/ 	.short	0x0000
        /*0062*/ 	.short	0x0000
        /*0064*/ 	.byte	0x00, 0xf4, 0x21, 0x00


	//----- nvinfo : EIATTR_SPARSE_MMA_MASK
	.align		4
.L_21:
        /*0068*/ 	.byte	0x03, 0x50
        /*006a*/ 	.short	0x0000


	//----- nvinfo : EIATTR_MAXREG_COUNT
	.align		4
        /*006c*/ 	.byte	0x03, 0x1b
        /*006e*/ 	.short	0x00ff


	//----- nvinfo : EIATTR_COOP_GROUP_MASK_REGIDS
	.align		4
        /*0070*/ 	.byte	0x04, 0x29
        /*0072*/ 	.short	(.L_23 - .L_22)


	//   ....[0]....
.L_22:
        /*0074*/ 	.word	0xffffffff


	//   ....[1]....
        /*0078*/ 	.word	0xffffffff


	//   ....[2]....
        /*007c*/ 	.word	0xffffffff


	//   ....[3]....
        /*0080*/ 	.word	0xffffffff


	//   ....[4]....
        /*0084*/ 	.word	0xffffffff


	//   ....[5]....
        /*0088*/ 	.word	0xffffffff


	//----- nvinfo : EIATTR_COOP_GROUP_INSTR_OFFSETS
	.align		4
.L_23:
        /*008c*/ 	.byte	0x04, 0x28
        /*008e*/ 	.short	(.L_25 - .L_24)


	//   ....[0]....
.L_24:
        /*0090*/ 	.word	0x000004a0


	//   ....[1]....
        /*0094*/ 	.word	0x000004c0


	//   ....[2]....
        /*0098*/ 	.word	0x000004e0


	//   ....[3]....
        /*009c*/ 	.word	0x00000500


	//   ....[4]....
        /*00a0*/ 	.word	0x00000530


	//   ....[5]....
        /*00a4*/ 	.word	0x000005f0


	//----- nvinfo : EIATTR_EXIT_INSTR_OFFSETS
	.align		4
.L_25:
        /*00a8*/ 	.byte	0x04, 0x1c
        /*00aa*/ 	.short	(.L_27 - .L_26)


	//   ....[0]....
.L_26:
        /*00ac*/ 	.word	0x00000650


	//   ....[1]....
        /*00b0*/ 	.word	0x000006a0


	//----- nvinfo : EIATTR_REQNTID
	.align		4
.L_27:
        /*00b4*/ 	.byte	0x04, 0x10
        /*00b6*/ 	.short	(.L_29 - .L_28)
.L_28:
        /*00b8*/ 	.word	0x00000040
        /*00bc*/ 	.word	0x00000001
        /*00c0*/ 	.word	0x00000001


	//----- nvinfo : EIATTR_CBANK_PARAM_SIZE
	.align		4
.L_29:
        /*00c4*/ 	.byte	0x03, 0x19
        /*00c6*/ 	.short	0x0028


	//----- nvinfo : EIATTR_PARAM_CBANK
	.align		4
        /*00c8*/ 	.byte	0x04, 0x0a
        /*00ca*/ 	.short	(.L_31 - .L_30)
	.align		4
.L_30:
        /*00cc*/ 	.word	index@(.nv.constant0.triton_per_fused_abs_convolution_max_pool2d_with_indices_mean_relu_sub_17)
        /*00d0*/ 	.short	0x0210
        /*00d2*/ 	.short	0x0028


	//----- nvinfo : EIATTR_SW_WAR
	.align		4
.L_31:
        /*00d4*/ 	.byte	0x04, 0x36
        /*00d6*/ 	.short	(.L_33 - .L_32)
.L_32:
        /*00d8*/ 	.word	0x00000008
.L_33:


//--------------------- .nv.callgraph             --------------------------
	.section	.nv.callgraph,"",@"SHT_CUDA_CALLGRAPH"
	.align	4
	.sectionentsize	8
	.align		4
        /*0000*/ 	.word	0x00000000
	.align		4
        /*0004*/ 	.word	0xffffffff
	.align		4
        /*0008*/ 	.word	0x00000000
	.align		4
        /*000c*/ 	.word	0xfffffffe
	.align		4
        /*0010*/ 	.word	0x00000000
	.align		4
        /*0014*/ 	.word	0xfffffffd
	.align		4
        /*0018*/ 	.word	0x00000000
	.align		4
        /*001c*/ 	.word	0xfffffffc


//--------------------- .text.triton_per_fused_abs_convolution_max_pool2d_with_indices_mean_relu_sub_17 --------------------------
	.section	.text.triton_per_fused_abs_convolution_max_pool2d_with_indices_mean_relu_sub_17,"ax",@progbits
	.sectionflags	@"SHF_BARRIERS=1"
	.align	128
        .global         triton_per_fused_abs_convolution_max_pool2d_with_indices_mean_relu_sub_17
        .type           triton_per_fused_abs_convolution_max_pool2d_with_indices_mean_relu_sub_17,@function
        .size           triton_per_fused_abs_convolution_max_pool2d_with_indices_mean_relu_sub_17,(.L_x_1 - triton_per_fused_abs_convolution_max_pool2d_with_indices_mean_relu_sub_17)
        .other          triton_per_fused_abs_convolution_max_pool2d_with_indices_mean_relu_sub_17,@"STO_CUDA_ENTRY STV_DEFAULT"
triton_per_fused_abs_convolution_max_pool2d_with_indices_mean_relu_sub_17:
.text.triton_per_fused_abs_convolution_max_pool2d_with_indices_mean_relu_sub_17:
[----:B------:R-:W0:Y:S02]  /*0000*/  LDC R1, c[0x0][0x28] ;  /* 0x00000a00ff017b82 */ /* 0x000e240000000800 */
[----:B------:R-:W1:Y:S01]  /*0010*/  S2R R0, SR_CTAID.X ;  /* 0x0000000000007919 */ /* 0x000e620000002500 */
[----:B------:R-:W2:Y:S01]  /*0020*/  LDC.64 R4, c[0x0][0x218] ;  /* 0x00008600ff047b82 */ /* 0x000ea20000000a00 */
[----:B------:R-:W-:Y:S01]  /*0030*/  ULDC.64 UR4, c[0x0][0x218] ;  /* 0x0000860000047ab9 */ /* 0x000fe20000000a00 */
[----:B------:R-:W-:Y:S01]  /*0040*/  ULDC.64 UR6, c[0x0][0x208] ;  /* 0x0000820000067ab9 */ /* 0x000fe20000000a00 */
[----:B------:R-:W3:Y:S01]  /*0050*/  S2R R14, SR_TID.X ;  /* 0x00000000000e7919 */ /* 0x000ee20000002100 */
[----:B------:R-:W-:-:S04]  /*0060*/  ULDC.64 UR8, c[0x0][0x220] ;  /* 0x0000880000087ab9 */ /* 0x000fc80000000a00 */
[----:B------:R-:W4:Y:S01]  /*0070*/  LDC.64 R6, c[0x0][0x210] ;  /* 0x00008400ff067b82 */ /* 0x000f220000000a00 */
[----:B-1----:R-:W-:Y:S02]  /*0080*/  SHF.R.S32.HI R3, RZ, 0x1f, R0 ;  /* 0x0000001fff037819 */ /* 0x002fe40000011400 */
[----:B------:R-:W-:Y:S02]  /*0090*/  ISETP.GE.AND P0, PT, R0, 0x100, PT ;  /* 0x000001000000780c */ /* 0x000fe40003f06270 */
[----:B------:R-:W-:Y:S01]  /*00a0*/  LEA.HI R9, R3, R0, RZ, 0x6 ;  /* 0x0000000003097211 */ /* 0x000fe200078f30ff */
[----:B---3--:R-:W-:Y:S02]  /*00b0*/  IMAD.SHL.U32 R10, R14, 0x200, RZ ;  /* 0x000002000e0a7824 */ /* 0x008fe400078e00ff */
[----:B------:R-:W1:Y:S01]  /*00c0*/  LDC.64 R2, c[0x0][0x220] ;  /* 0x00008800ff027b82 */ /* 0x000e620000000a00 */
[----:B------:R-:W-:Y:S02]  /*00d0*/  SHF.R.U32.HI R13, RZ, 0x4, R14 ;  /* 0x00000004ff0d7819 */ /* 0x000fe4000001160e */
[C---:B------:R-:W-:Y:S01]  /*00e0*/  LOP3.LUT R11, R9.reuse, 0x1fffffc0, RZ, 0xc0, !PT ;  /* 0x1fffffc0090b7812 */ /* 0x040fe200078ec0ff */
[----:B------:R-:W-:Y:S01]  /*00f0*/  IMAD.SHL.U32 R9, R9, 0x80, RZ ;  /* 0x0000008009097824 */ /* 0x000fe200078e00ff */
[----:B------:R-:W-:-:S02]  /*0100*/  LOP3.LUT R10, R10, 0x1e00, RZ, 0xc0, !PT ;  /* 0x00001e000a0a7812 */ /* 0x000fc400078ec0ff */
[----:B------:R-:W-:Y:S01]  /*0110*/  SGXT.U32 R13, R13, 0x2 ;  /* 0x000000020d0d781a */ /* 0x000fe20000000000 */
[----:B------:R-:W-:Y:S01]  /*0120*/  IMAD.IADD R11, R0, 0x1, -R11 ;  /* 0x00000001000b7824 */ /* 0x000fe200078e0a0b */
[----:B------:R-:W-:-:S03]  /*0130*/  LOP3.LUT R9, R9, 0xffffe000, RZ, 0xc0, !PT ;  /* 0xffffe00009097812 */ /* 0x000fc600078ec0ff */
[----:B------:R-:W-:-:S05]  /*0140*/  IMAD.SHL.U32 R11, R11, 0x8, RZ ;  /* 0x000000080b0b7824 */ /* 0x000fca00078e00ff */
[----:B------:R-:W-:Y:S01]  /*0150*/  IADD3 R12, R9, R11, R10 ;  /* 0x0000000b090c7210 */ /* 0x000fe20007ffe00a */
[----:B------:R-:W-:Y:S01]  /*0160*/  IMAD.MOV.U32 R9, RZ, RZ, RZ ;  /* 0x000000ffff097224 */ /* 0x000fe200078e00ff */
[-C--:B------:R-:W-:Y:S02]  /*0170*/  LOP3.LUT R17, R11, R13.reuse, RZ, 0xfc, !PT ;  /* 0x0000000d0b117212 */ /* 0x080fe400078efcff */
[----:B------:R-:W-:Y:S02]  /*0180*/  LOP3.LUT R15, R12, R13, RZ, 0xfc, !PT ;  /* 0x0000000d0c0f7212 */ /* 0x000fe400078efcff */
[----:B------:R-:W-:Y:S01]  /*0190*/  SHF.R.S32.HI R12, RZ, 0x1f, R12 ;  /* 0x0000001fff0c7819 */ /* 0x000fe2000001140c */
[C---:B--2---:R-:W-:Y:S01]  /*01a0*/  IMAD.WIDE R4, R17.reuse, 0x4, R4 ;  /* 0x0000000411047825 */ /* 0x044fe200078e0204 */
[----:B------:R-:W-:Y:S02]  /*01b0*/  SHF.R.S32.HI R16, RZ, 0x1f, R11 ;  /* 0x0000001fff107819 */ /* 0x000fe4000001140b */
[----:B------:R-:W-:Y:S01]  /*01c0*/  LEA R10, P1, R17, UR4, 0x2 ;  /* 0x00000004110a7c11 */ /* 0x000fe2000f8210ff */
[C---:B----4-:R-:W-:Y:S01]  /*01d0*/  IMAD.WIDE R6, R15.reuse, 0x4, R6 ;  /* 0x000000040f067825 */ /* 0x050fe200078e0206 */
[----:B------:R-:W-:Y:S01]  /*01e0*/  SHF.L.U64.HI R19, R15, 0x2, R12 ;  /* 0x000000020f137819 */ /* 0x000fe2000001020c */
[----:B------:R2:W3:Y:S01]  /*01f0*/  @!P0 LDG.E.EL R9, desc[UR6][R4.64] ;  /* 0x0000000604098981 */ /* 0x0004e2000c2e1900 */
[----:B------:R-:W-:Y:S01]  /*0200*/  LEA.HI.X R11, R17, UR5, R16, 0x2, P1 ;  /* 0x00000005110b7c11 */ /* 0x000fe200088f1410 */
[----:B-1----:R-:W-:Y:S01]  /*0210*/  IMAD.WIDE R12, R15, 0x4, R2 ;  /* 0x000000040f0c7825 */ /* 0x002fe200078e0202 */
[----:B------:R-:W-:-:S03]  /*0220*/  ULDC.64 UR4, c[0x0][0x210] ;  /* 0x0000840000047ab9 */ /* 0x000fc60000000a00 */
[----:B------:R-:W-:-:S05]  /*0230*/  IMAD.SHL.U32 R15, R15, 0x4, RZ ;  /* 0x000000040f0f7824 */ /* 0x000fca00078e00ff */
[----:B------:R-:W-:Y:S02]  /*0240*/  IADD3 R2, P1, R15, UR4, RZ ;  /* 0x000000040f027c10 */ /* 0x000fe4000ff3e0ff */
[----:B--2---:R-:W-:Y:S02]  /*0250*/  IADD3 R4, P2, R15, UR8, RZ ;  /* 0x000000080f047c10 */ /* 0x004fe4000ff5e0ff */
[----:B------:R-:W-:Y:S02]  /*0260*/  CS2R R16, SRZ ;  /* 0x0000000000107805 */ /* 0x000fe4000001ff00 */
[----:B------:R-:W-:Y:S01]  /*0270*/  IADD3.X R3, R19, UR5, RZ, P1, !PT ;  /* 0x0000000513037c10 */ /* 0x000fe20008ffe4ff */
[----:B------:R-:W-:Y:S01]  /*0280*/  IMAD.MOV.U32 R18, RZ, RZ, RZ ;  /* 0x000000ffff127224 */ /* 0x000fe200078e00ff */
[----:B------:R-:W-:Y:S01]  /*0290*/  IADD3.X R5, R19, UR9, RZ, P2, !PT ;  /* 0x0000000913057c10 */ /* 0x000fe200097fe4ff */
[----:B------:R-:W-:Y:S02]  /*02a0*/  IMAD.MOV.U32 R15, RZ, RZ, RZ ;  /* 0x000000ffff0f7224 */ /* 0x000fe400078e00ff */
[----:B------:R-:W-:Y:S01]  /*02b0*/  IMAD.MOV.U32 R19, RZ, RZ, RZ ;  /* 0x000000ffff137224 */ /* 0x000fe200078e00ff */
[----:B------:R-:W2:Y:S04]  /*02c0*/  @!P0 LDG.E.EL R16, desc[UR6][R6.64] ;  /* 0x0000000606108981 */ /* 0x000ea8000c2e1900 */
[----:B------:R-:W4:Y:S04]  /*02d0*/  @!P0 LDG.E.EL R18, desc[UR6][R12.64] ;  /* 0x000000060c128981 */ /* 0x000f28000c2e1900 */
[----:B------:R-:W5:Y:S04]  /*02e0*/  @!P0 LDG.E.EL R17, desc[UR6][R10.64+0x10] ;  /* 0x000010060a118981 */ /* 0x000f68000c2e1900 */
[----:B------:R-:W5:Y:S04]  /*02f0*/  @!P0 LDG.E.EL R15, desc[UR6][R2.64+0x10] ;  /* 0x00001006020f8981 */ /* 0x000f68000c2e1900 */
[----:B------:R-:W5:Y:S01]  /*0300*/  @!P0 LDG.E.EL R19, desc[UR6][R4.64+0x10] ;  /* 0x0000100604138981 */ /* 0x000f62000c2e1900 */
[----:B------:R-:W1:Y:S01]  /*0310*/  S2UR UR5, SR_CgaCtaId ;  /* 0x00000000000579c3 */ /* 0x000e620000008800 */
[----:B------:R-:W-:-:S02]  /*0320*/  UMOV UR4, 0x400 ;  /* 0x0000040000047882 */ /* 0x000fc40000000000 */
[----:B-1----:R-:W-:Y:S01]  /*0330*/  UPRMT UR4, UR5, 0x654, UR4 ;  /* 0x0000065405047896 */ /* 0x002fe20008000004 */
[----:B---3--:R-:W-:Y:S02]  /*0340*/  SEL R9, R9, RZ, !P0 ;  /* 0x000000ff09097207 */ /* 0x008fe40004000000 */
[----:B--2---:R-:W-:Y:S02]  /*0350*/  SEL R16, R16, RZ, !P0 ;  /* 0x000000ff10107207 */ /* 0x004fe40004000000 */
[----:B----4-:R-:W-:Y:S02]  /*0360*/  SEL R18, R18, RZ, !P0 ;  /* 0x000000ff12127207 */ /* 0x010fe40004000000 */
[----:B-----5:R-:W-:Y:S02]  /*0370*/  SEL R12, R17, RZ, !P0 ;  /* 0x000000ff110c7207 */ /* 0x020fe40004000000 */
[----:B------:R-:W-:Y:S02]  /*0380*/  SEL R15, R15, RZ, !P0 ;  /* 0x000000ff0f0f7207 */ /* 0x000fe40004000000 */
[----:B------:R-:W-:Y:S01]  /*0390*/  SEL R19, R19, RZ, !P0 ;  /* 0x000000ff13137207 */ /* 0x000fe20004000000 */
[C---:B------:R-:W-:Y:S01]  /*03a0*/  FADD R6, R16.reuse, R9 ;  /* 0x0000000910067221 */ /* 0x040fe20000000000 */
[----:B------:R-:W-:Y:S01]  /*03b0*/  FADD R3, R9, R18 ;  /* 0x0000001209037221 */ /* 0x000fe20000000000 */
[----:B------:R-:W-:Y:S01]  /*03c0*/  FADD R2, R15, R12 ;  /* 0x0000000c0f027221 */ /* 0x000fe20000000000 */
[----:B------:R-:W-:Y:S01]  /*03d0*/  FSETP.GEU.AND P2, PT, R16, -R9, PT ;  /* 0x800000091000720b */ /* 0x000fe20003f4e000 */
[----:B------:R-:W-:Y:S01]  /*03e0*/  FADD R4, R12, R19 ;  /* 0x000000130c047221 */ /* 0x000fe20000000000 */
[----:B------:R-:W-:-:S02]  /*03f0*/  FSETP.GEU.AND P4, PT, R9, -R18, PT ;  /* 0x800000120900720b */ /* 0x000fc40003f8e000 */
[----:B------:R-:W-:Y:S02]  /*0400*/  FSETP.GEU.AND P1, PT, R15, -R12, PT ;  /* 0x8000000c0f00720b */ /* 0x000fe40003f2e000 */
[----:B------:R-:W-:Y:S02]  /*0410*/  FSETP.GEU.AND P3, PT, R12, -R19, PT ;  /* 0x800000130c00720b */ /* 0x000fe40003f6e000 */
[----:B------:R-:W-:Y:S02]  /*0420*/  FSEL R6, R6, RZ, P2 ;  /* 0x000000ff06067208 */ /* 0x000fe40001000000 */
[----:B------:R-:W-:Y:S02]  /*0430*/  FSEL R3, R3, RZ, P4 ;  /* 0x000000ff03037208 */ /* 0x000fe40002000000 */
[----:B------:R-:W-:Y:S02]  /*0440*/  FSEL R2, R2, RZ, P1 ;  /* 0x000000ff02027208 */ /* 0x000fe40000800000 */
[----:B------:R-:W-:Y:S01]  /*0450*/  FSEL R5, R4, RZ, P3 ;  /* 0x000000ff04057208 */ /* 0x000fe20001800000 */
[----:B------:R-:W-:-:S04]  /*0460*/  FADD R3, R6, -R3 ;  /* 0x8000000306037221 */ /* 0x000fc80000000000 */
[----:B------:R-:W-:-:S04]  /*0470*/  FADD R2, R2, -R5 ;  /* 0x8000000502027221 */ /* 0x000fc80000000000 */
[----:B------:R-:W-:-:S05]  /*0480*/  FADD R2, |R2|, |R3| ;  /* 0x4000000302027221 */ /* 0x000fca0000000200 */
[----:B------:R-:W-:-:S05]  /*0490*/  FSEL R2, R2, RZ, !P0 ;  /* 0x000000ff02027208 */ /* 0x000fca0004000000 */
[----:B------:R-:W1:Y:S02]  /*04a0*/  SHFL.BFLY PT, R3, R2, 0x10, 0x1f ;  /* 0x0e001f0002037f89 */ /* 0x000e6400000e0000 */
[----:B-1----:R-:W-:-:S05]  /*04b0*/  FADD R3, R2, R3 ;  /* 0x0000000302037221 */ /* 0x002fca0000000000 */
[----:B------:R-:W1:Y:S02]  /*04c0*/  SHFL.BFLY PT, R4, R3, 0x8, 0x1f ;  /* 0x0d001f0003047f89 */ /* 0x000e6400000e0000 */
[----:B-1----:R-:W-:-:S05]  /*04d0*/  FADD R4, R3, R4 ;  /* 0x0000000403047221 */ /* 0x002fca0000000000 */
[----:B------:R-:W1:Y:S02]  /*04e0*/  SHFL.BFLY PT, R5, R4, 0x4, 0x1f ;  /* 0x0c801f0004057f89 */ /* 0x000e6400000e0000 */
[----:B-1----:R-:W-:-:S05]  /*04f0*/  FADD R5, R4, R5 ;  /* 0x0000000504057221 */ /* 0x002fca0000000000 */
[----:B------:R-:W1:Y:S01]  /*0500*/  SHFL.BFLY PT, R6, R5, 0x2, 0x1f ;  /* 0x0c401f0005067f89 */ /* 0x000e6200000e0000 */
[----:B------:R-:W-:Y:S01]  /*0510*/  LOP3.LUT P0, RZ, R14, 0x1f, RZ, 0xc0, !PT ;  /* 0x0000001f0eff7812 */ /* 0x000fe2000780c0ff */
[----:B-1----:R-:W-:-:S05]  /*0520*/  FADD R6, R5, R6 ;  /* 0x0000000605067221 */ /* 0x002fca0000000000 */
[----:B------:R-:W1:Y:S01]  /*0530*/  SHFL.BFLY PT, R7, R6, 0x1, 0x1f ;  /* 0x0c201f0006077f89 */ /* 0x000e6200000e0000 */
[----:B------:R-:W-:-:S04]  /*0540*/  SHF.R.U32.HI R2, RZ, 0x3, R14 ;  /* 0x00000003ff027819 */ /* 0x000fc8000001160e */
[----:B------:R-:W-:Y:S02]  /*0550*/  LOP3.LUT R2, R2, 0x4, RZ, 0xc0, !PT ;  /* 0x0000000402027812 */ /* 0x000fe400078ec0ff */
[----:B------:R-:W-:Y:S01]  /*0560*/  ISETP.GE.AND P1, PT, R14, 0x2, PT ;  /* 0x000000020e00780c */ /* 0x000fe20003f26270 */
[----:B-1----:R-:W-:-:S05]  /*0570*/  FADD R7, R6, R7 ;  /* 0x0000000706077221 */ /* 0x002fca0000000000 */
[----:B------:R-:W-:Y:S01]  /*0580*/  @!P0 STS [R2+UR4], R7 ;  /* 0x0000000702008988 */ /* 0x000fe20008000804 */
[C---:B------:R-:W-:Y:S01]  /*0590*/  LEA R3, R14.reuse, UR4, 0x2 ;  /* 0x000000040e037c11 */ /* 0x040fe2000f8e10ff */
[----:B------:R-:W-:Y:S06]  /*05a0*/  BAR.SYNC.DEFER_BLOCKING 0x0 ;  /* 0x0000000000007b1d */ /* 0x000fec0000010000 */
[----:B------:R-:W1:Y:S01]  /*05b0*/  @!P1 LDS R8, [R3] ;  /* 0x0000000003089984 */ /* 0x000e620000000800 */
[----:B------:R-:W-:-:S04]  /*05c0*/  LOP3.LUT R4, R14, 0x1, RZ, 0xc0, !PT ;  /* 0x000000010e047812 */ /* 0x000fc800078ec0ff */
[----:B------:R-:W-:-:S04]  /*05d0*/  ISETP.NE.U32.AND P0, PT, R4, 0x1, PT ;  /* 0x000000010400780c */ /* 0x000fc80003f05070 */
[C---:B------:R-:W-:Y:S01]  /*05e0*/  ISETP.LT.AND P0, PT, R14.reuse, 0x2, P0 ;  /* 0x000000020e00780c */ /* 0x040fe20000701270 */
[----:B-1----:R-:W1:Y:S01]  /*05f0*/  SHFL.BFLY PT, R5, R8, 0x1, 0x1f ;  /* 0x0c201f0008057f89 */ /* 0x002e6200000e0000 */
[----:B------:R-:W-:-:S04]  /*0600*/  LOP3.LUT P1, RZ, R14, 0x3f, RZ, 0xc0, !PT ;  /* 0x0000003f0eff7812 */ /* 0x000fc8000782c0ff */
[----:B------:R-:W-:Y:S01]  /*0610*/  ISETP.LT.AND P1, PT, R0, 0x100, !P1 ;  /* 0x000001000000780c */ /* 0x000fe20004f21270 */
[----:B-1----:R-:W-:-:S06]  /*0620*/  FADD R4, R8, R5 ;  /* 0x0000000508047221 */ /* 0x002fcc0000000000 */
[----:B------:R1:W-:Y:S01]  /*0630*/  @P0 STS [R3], R4 ;  /* 0x0000000403000388 */ /* 0x0003e20000000800 */
[----:B------:R-:W-:Y:S06]  /*0640*/  BAR.SYNC.DEFER_BLOCKING 0x0 ;  /* 0x0000000000007b1d */ /* 0x000fec0000010000 */
[----:B-1----:R-:W-:Y:S05]  /*0650*/  @!P1 EXIT ;  /* 0x000000000000994d */ /* 0x002fea0003800000 */
[----:B------:R-:W0:Y:S01]  /*0660*/  LDS R5, [UR4] ;  /* 0x00000004ff057984 */ /* 0x000e220008000800 */
[----:B------:R-:W1:Y:S02]  /*0670*/  LDC.64 R2, c[0x0][0x228] ;  /* 0x00008a00ff027b82 */ /* 0x000e640000000a00 */
[----:B-1----:R-:W-:-:S05]  /*0680*/  IMAD.WIDE R2, R0, 0x4, R2 ;  /* 0x0000000400027825 */ /* 0x002fca00078e0202 */
[----:B0-----:R-:W-:Y:S01]  /*0690*/  STG.E desc[UR6][R2.64], R5 ;  /* 0x0000000502007986 */ /* 0x001fe2000c101906 */
[----:B------:R-:W-:Y:S05]  /*06a0*/  EXIT ;  /* 0x000000000000794d */ /* 0x000fea0003800000 */
.L_x_0:
[----:B------:R-:W-:-:S00]  /*06b0*/  BRA `(.L_x_0) ;  /* 0xfffffffc00fc7947 */ /* 0x000fc0000383ffff */
[----:B------:R-:W-:-:S00]  /*06c0*/  NOP ;  /* 0x0000000000007918 */ /* 0x000fc00000000000 */
        /* <DEDUP_REMOVED lines=11> */
.L_x_1:


//--------------------- .nv.shared.triton_per_fused_abs_convolution_max_pool2d_with_indices_mean_relu_sub_17 --------------------------
	.section	.nv.shared.triton_per_fused_abs_convolution_max_pool2d_with_indices_mean_relu_sub_17,"aw",@nobits
	.sectionflags	@""
	.align	16
	.zero		1024


//--------------------- .nv.constant0.triton_per_fused_abs_convolution_max_pool2d_with_indices_mean_relu_sub_17 --------------------------
	.section	.nv.constant0.triton_per_fused_abs_convolution_max_pool2d_with_indices_mean_relu_sub_17,"a",@progbits
	.sectionflags	@""
	.align	4
.nv.constant0.triton_per_fused_abs_convolution_max_pool2d_with_indices_mean_relu_sub_17:
	.zero		568
